//
// Generated by NVIDIA NVVM Compiler
//
// Compiler Build ID: CL-36424714
// Cuda compilation tools, release 13.0, V13.0.88
// Based on NVVM 20.0.0
//

.version 9.0
.target sm_100
.address_size 64

	// .globl	_Z6kernelyiPf
.extern .func  (.param .b32 func_retval0) vprintf
(
	.param .b64 vprintf_param_0,
	.param .b64 vprintf_param_1
)
;
.global .align 1 .b8 $str[20] = {40, 37, 46, 50, 102, 44, 32, 37, 46, 50, 102, 44, 32, 37, 46, 50, 102, 41, 10};
.global .align 1 .b8 $str$1[2] = {10};

.visible .entry _Z6kernelyiPf(
	.param .u64 _Z6kernelyiPf_param_0,
	.param .u32 _Z6kernelyiPf_param_1,
	.param .u64 .ptr .align 1 _Z6kernelyiPf_param_2
)
{
	.local .align 8 .b8 	__local_depot0[24];
	.reg .b64 	%SP;
	.reg .b64 	%SPL;
	.reg .pred 	%p<25>;
	.reg .b32 	%r<67>;
	.reg .b32 	%f<91>;
	.reg .b64 	%rd<55>;
	.reg .b64 	%fd<61>;

	mov.u64 	%SPL, __local_depot0;
	cvta.local.u64 	%SP, %SPL;
	ld.param.u64 	%rd3, [_Z6kernelyiPf_param_0];
	ld.param.u64 	%rd4, [_Z6kernelyiPf_param_2];
	cvta.to.global.u64 	%rd5, %rd4;
	add.u64 	%rd6, %SP, 0;
	add.u64 	%rd1, %SPL, 0;
	mov.u32 	%r1, %ntid.x;
	mov.u32 	%r2, %tid.x;
	and.b32  	%r3, %r1, 7;
	setp.lt.u32 	%p1, %r1, 8;
	mul.wide.u32 	%rd7, %r2, 4;
	add.s64 	%rd2, %rd5, %rd7;
	mov.b32 	%r65, 0;
	@%p1 bra 	$L__BB0_19;
	and.b32  	%r65, %r1, 2040;
	neg.s32 	%r62, %r2;
	mov.b32 	%r63, 0;
	mov.u64 	%rd8, $str;
$L__BB0_2:
	.pragma "nounroll";
	setp.ne.s32 	%p2, %r62, 0;
	@%p2 bra 	$L__BB0_4;
	ld.global.f32 	%f1, [%rd2];
	add.f32 	%f2, %f1, 0f3F000000;
	tex.1d.v4.f32.f32 	{%f3, %f4, %f5, %f6}, [%rd3, {%f2}];
	cvt.f64.f32 	%fd1, %f1;
	cvt.f64.f32 	%fd2, %f2;
	add.f64 	%fd3, %fd2, 0dBFE0000000000000;
	cvt.f64.f32 	%fd4, %f3;
	st.local.f64 	[%rd1], %fd1;
	st.local.f64 	[%rd1+8], %fd3;
	st.local.f64 	[%rd1+16], %fd4;
	cvta.global.u64 	%rd9, %rd8;
	{ // callseq 0, 0
	.param .b64 param0;
	st.param.b64 	[param0], %rd9;
	.param .b64 param1;
	st.param.b64 	[param1], %rd6;
	.param .b32 retval0;
	call.uni (retval0), 
	vprintf, 
	(
	param0, 
	param1
	);
	ld.param.b32 	%r18, [retval0];
	} // callseq 0
$L__BB0_4:
	bar.sync 	0;
	add.s32 	%r20, %r63, 1;
	setp.ne.s32 	%p3, %r2, %r20;
	@%p3 bra 	$L__BB0_6;
	ld.global.f32 	%f7, [%rd2];
	add.f32 	%f8, %f7, 0f3F000000;
	tex.1d.v4.f32.f32 	{%f9, %f10, %f11, %f12}, [%rd3, {%f8}];
	cvt.f64.f32 	%fd5, %f7;
	cvt.f64.f32 	%fd6, %f8;
	add.f64 	%fd7, %fd6, 0dBFE0000000000000;
	cvt.f64.f32 	%fd8, %f9;
	st.local.f64 	[%rd1], %fd5;
	st.local.f64 	[%rd1+8], %fd7;
	st.local.f64 	[%rd1+16], %fd8;
	cvta.global.u64 	%rd12, %rd8;
	{ // callseq 1, 0
	.param .b64 param0;
	st.param.b64 	[param0], %rd12;
	.param .b64 param1;
	st.param.b64 	[param1], %rd6;
	.param .b32 retval0;
	call.uni (retval0), 
	vprintf, 
	(
	param0, 
	param1
	);
	ld.param.b32 	%r21, [retval0];
	} // callseq 1
$L__BB0_6:
	bar.sync 	0;
	add.s32 	%r23, %r63, 2;
	setp.ne.s32 	%p4, %r2, %r23;
	@%p4 bra 	$L__BB0_8;
	ld.global.f32 	%f13, [%rd2];
	add.f32 	%f14, %f13, 0f3F000000;
	tex.1d.v4.f32.f32 	{%f15, %f16, %f17, %f18}, [%rd3, {%f14}];
	cvt.f64.f32 	%fd9, %f13;
	cvt.f64.f32 	%fd10, %f14;
	add.f64 	%fd11, %fd10, 0dBFE0000000000000;
	cvt.f64.f32 	%fd12, %f15;
	st.local.f64 	[%rd1], %fd9;
	st.local.f64 	[%rd1+8], %fd11;
	st.local.f64 	[%rd1+16], %fd12;
	cvta.global.u64 	%rd15, %rd8;
	{ // callseq 2, 0
	.param .b64 param0;
	st.param.b64 	[param0], %rd15;
	.param .b64 param1;
	st.param.b64 	[param1], %rd6;
	.param .b32 retval0;
	call.uni (retval0), 
	vprintf, 
	(
	param0, 
	param1
	);
	ld.param.b32 	%r24, [retval0];
	} // callseq 2
$L__BB0_8:
	bar.sync 	0;
	add.s32 	%r26, %r63, 3;
	setp.ne.s32 	%p5, %r2, %r26;
	@%p5 bra 	$L__BB0_10;
	ld.global.f32 	%f19, [%rd2];
	add.f32 	%f20, %f19, 0f3F000000;
	tex.1d.v4.f32.f32 	{%f21, %f22, %f23, %f24}, [%rd3, {%f20}];
	cvt.f64.f32 	%fd13, %f19;
	cvt.f64.f32 	%fd14, %f20;
	add.f64 	%fd15, %fd14, 0dBFE0000000000000;
	cvt.f64.f32 	%fd16, %f21;
	st.local.f64 	[%rd1], %fd13;
	st.local.f64 	[%rd1+8], %fd15;
	st.local.f64 	[%rd1+16], %fd16;
	cvta.global.u64 	%rd18, %rd8;
	{ // callseq 3, 0
	.param .b64 param0;
	st.param.b64 	[param0], %rd18;
	.param .b64 param1;
	st.param.b64 	[param1], %rd6;
	.param .b32 retval0;
	call.uni (retval0), 
	vprintf, 
	(
	param0, 
	param1
	);
	ld.param.b32 	%r27, [retval0];
	} // callseq 3
$L__BB0_10:
	bar.sync 	0;
	add.s32 	%r29, %r63, 4;
	setp.ne.s32 	%p6, %r2, %r29;
	@%p6 bra 	$L__BB0_12;
	ld.global.f32 	%f25, [%rd2];
	add.f32 	%f26, %f25, 0f3F000000;
	tex.1d.v4.f32.f32 	{%f27, %f28, %f29, %f30}, [%rd3, {%f26}];
	cvt.f64.f32 	%fd17, %f25;
	cvt.f64.f32 	%fd18, %f26;
	add.f64 	%fd19, %fd18, 0dBFE0000000000000;
	cvt.f64.f32 	%fd20, %f27;
	st.local.f64 	[%rd1], %fd17;
	st.local.f64 	[%rd1+8], %fd19;
	st.local.f64 	[%rd1+16], %fd20;
	cvta.global.u64 	%rd21, %rd8;
	{ // callseq 4, 0
	.param .b64 param0;
	st.param.b64 	[param0], %rd21;
	.param .b64 param1;
	st.param.b64 	[param1], %rd6;
	.param .b32 retval0;
	call.uni (retval0), 
	vprintf, 
	(
	param0, 
	param1
	);
	ld.param.b32 	%r30, [retval0];
	} // callseq 4
$L__BB0_12:
	bar.sync 	0;
	add.s32 	%r32, %r63, 5;
	setp.ne.s32 	%p7, %r2, %r32;
	@%p7 bra 	$L__BB0_14;
	ld.global.f32 	%f31, [%rd2];
	add.f32 	%f32, %f31, 0f3F000000;
	tex.1d.v4.f32.f32 	{%f33, %f34, %f35, %f36}, [%rd3, {%f32}];
	cvt.f64.f32 	%fd21, %f31;
	cvt.f64.f32 	%fd22, %f32;
	add.f64 	%fd23, %fd22, 0dBFE0000000000000;
	cvt.f64.f32 	%fd24, %f33;
	st.local.f64 	[%rd1], %fd21;
	st.local.f64 	[%rd1+8], %fd23;
	st.local.f64 	[%rd1+16], %fd24;
	cvta.global.u64 	%rd24, %rd8;
	{ // callseq 5, 0
	.param .b64 param0;
	st.param.b64 	[param0], %rd24;
	.param .b64 param1;
	st.param.b64 	[param1], %rd6;
	.param .b32 retval0;
	call.uni (retval0), 
	vprintf, 
	(
	param0, 
	param1
	);
	ld.param.b32 	%r33, [retval0];
	} // callseq 5
$L__BB0_14:
	bar.sync 	0;
	add.s32 	%r35, %r63, 6;
	setp.ne.s32 	%p8, %r2, %r35;
	@%p8 bra 	$L__BB0_16;
	ld.global.f32 	%f37, [%rd2];
	add.f32 	%f38, %f37, 0f3F000000;
	tex.1d.v4.f32.f32 	{%f39, %f40, %f41, %f42}, [%rd3, {%f38}];
	cvt.f64.f32 	%fd25, %f37;
	cvt.f64.f32 	%fd26, %f38;
	add.f64 	%fd27, %fd26, 0dBFE0000000000000;
	cvt.f64.f32 	%fd28, %f39;
	st.local.f64 	[%rd1], %fd25;
	st.local.f64 	[%rd1+8], %fd27;
	st.local.f64 	[%rd1+16], %fd28;
	cvta.global.u64 	%rd27, %rd8;
	{ // callseq 6, 0
	.param .b64 param0;
	st.param.b64 	[param0], %rd27;
	.param .b64 param1;
	st.param.b64 	[param1], %rd6;
	.param .b32 retval0;
	call.uni (retval0), 
	vprintf, 
	(
	param0, 
	param1
	);
	ld.param.b32 	%r36, [retval0];
	} // callseq 6
$L__BB0_16:
	bar.sync 	0;
	add.s32 	%r38, %r63, 7;
	setp.ne.s32 	%p9, %r2, %r38;
	@%p9 bra 	$L__BB0_18;
	ld.global.f32 	%f43, [%rd2];
	add.f32 	%f44, %f43, 0f3F000000;
	tex.1d.v4.f32.f32 	{%f45, %f46, %f47, %f48}, [%rd3, {%f44}];
	cvt.f64.f32 	%fd29, %f43;
	cvt.f64.f32 	%fd30, %f44;
	add.f64 	%fd31, %fd30, 0dBFE0000000000000;
	cvt.f64.f32 	%fd32, %f45;
	st.local.f64 	[%rd1], %fd29;
	st.local.f64 	[%rd1+8], %fd31;
	st.local.f64 	[%rd1+16], %fd32;
	cvta.global.u64 	%rd30, %rd8;
	{ // callseq 7, 0
	.param .b64 param0;
	st.param.b64 	[param0], %rd30;
	.param .b64 param1;
	st.param.b64 	[param1], %rd6;
	.param .b32 retval0;
	call.uni (retval0), 
	vprintf, 
	(
	param0, 
	param1
	);
	ld.param.b32 	%r39, [retval0];
	} // callseq 7
$L__BB0_18:
	bar.sync 	0;
	add.s32 	%r63, %r63, 8;
	add.s32 	%r62, %r62, 8;
	setp.ne.s32 	%p10, %r63, %r65;
	@%p10 bra 	$L__BB0_2;
$L__BB0_19:
	setp.eq.s32 	%p11, %r3, 0;
	@%p11 bra 	$L__BB0_41;
	and.b32  	%r11, %r1, 3;
	setp.lt.u32 	%p12, %r3, 4;
	@%p12 bra 	$L__BB0_30;
	setp.ne.s32 	%p13, %r2, %r65;
	@%p13 bra 	$L__BB0_23;
	ld.global.f32 	%f49, [%rd2];
	add.f32 	%f50, %f49, 0f3F000000;
	tex.1d.v4.f32.f32 	{%f51, %f52, %f53, %f54}, [%rd3, {%f50}];
	cvt.f64.f32 	%fd33, %f49;
	cvt.f64.f32 	%fd34, %f50;
	add.f64 	%fd35, %fd34, 0dBFE0000000000000;
	cvt.f64.f32 	%fd36, %f51;
	st.local.f64 	[%rd1], %fd33;
	st.local.f64 	[%rd1+8], %fd35;
	st.local.f64 	[%rd1+16], %fd36;
	mov.u64 	%rd32, $str;
	cvta.global.u64 	%rd33, %rd32;
	{ // callseq 8, 0
	.param .b64 param0;
	st.param.b64 	[param0], %rd33;
	.param .b64 param1;
	st.param.b64 	[param1], %rd6;
	.param .b32 retval0;
	call.uni (retval0), 
	vprintf, 
	(
	param0, 
	param1
	);
	ld.param.b32 	%r41, [retval0];
	} // callseq 8
$L__BB0_23:
	bar.sync 	0;
	add.s32 	%r43, %r65, 1;
	setp.ne.s32 	%p14, %r2, %r43;
	@%p14 bra 	$L__BB0_25;
	ld.global.f32 	%f55, [%rd2];
	add.f32 	%f56, %f55, 0f3F000000;
	tex.1d.v4.f32.f32 	{%f57, %f58, %f59, %f60}, [%rd3, {%f56}];
	cvt.f64.f32 	%fd37, %f55;
	cvt.f64.f32 	%fd38, %f56;
	add.f64 	%fd39, %fd38, 0dBFE0000000000000;
	cvt.f64.f32 	%fd40, %f57;
	st.local.f64 	[%rd1], %fd37;
	st.local.f64 	[%rd1+8], %fd39;
	st.local.f64 	[%rd1+16], %fd40;
	mov.u64 	%rd35, $str;
	cvta.global.u64 	%rd36, %rd35;
	{ // callseq 9, 0
	.param .b64 param0;
	st.param.b64 	[param0], %rd36;
	.param .b64 param1;
	st.param.b64 	[param1], %rd6;
	.param .b32 retval0;
	call.uni (retval0), 
	vprintf, 
	(
	param0, 
	param1
	);
	ld.param.b32 	%r44, [retval0];
	} // callseq 9
$L__BB0_25:
	bar.sync 	0;
	add.s32 	%r46, %r65, 2;
	setp.ne.s32 	%p15, %r2, %r46;
	@%p15 bra 	$L__BB0_27;
	ld.global.f32 	%f61, [%rd2];
	add.f32 	%f62, %f61, 0f3F000000;
	tex.1d.v4.f32.f32 	{%f63, %f64, %f65, %f66}, [%rd3, {%f62}];
	cvt.f64.f32 	%fd41, %f61;
	cvt.f64.f32 	%fd42, %f62;
	add.f64 	%fd43, %fd42, 0dBFE0000000000000;
	cvt.f64.f32 	%fd44, %f63;
	st.local.f64 	[%rd1], %fd41;
	st.local.f64 	[%rd1+8], %fd43;
	st.local.f64 	[%rd1+16], %fd44;
	mov.u64 	%rd38, $str;
	cvta.global.u64 	%rd39, %rd38;
	{ // callseq 10, 0
	.param .b64 param0;
	st.param.b64 	[param0], %rd39;
	.param .b64 param1;
	st.param.b64 	[param1], %rd6;
	.param .b32 retval0;
	call.uni (retval0), 
	vprintf, 
	(
	param0, 
	param1
	);
	ld.param.b32 	%r47, [retval0];
	} // callseq 10
$L__BB0_27:
	bar.sync 	0;
	add.s32 	%r49, %r65, 3;
	setp.ne.s32 	%p16, %r2, %r49;
	@%p16 bra 	$L__BB0_29;
	ld.global.f32 	%f67, [%rd2];
	add.f32 	%f68, %f67, 0f3F000000;
	tex.1d.v4.f32.f32 	{%f69, %f70, %f71, %f72}, [%rd3, {%f68}];
	cvt.f64.f32 	%fd45, %f67;
	cvt.f64.f32 	%fd46, %f68;
	add.f64 	%fd47, %fd46, 0dBFE0000000000000;
	cvt.f64.f32 	%fd48, %f69;
	st.local.f64 	[%rd1], %fd45;
	st.local.f64 	[%rd1+8], %fd47;
	st.local.f64 	[%rd1+16], %fd48;
	mov.u64 	%rd41, $str;
	cvta.global.u64 	%rd42, %rd41;
	{ // callseq 11, 0
	.param .b64 param0;
	st.param.b64 	[param0], %rd42;
	.param .b64 param1;
	st.param.b64 	[param1], %rd6;
	.param .b32 retval0;
	call.uni (retval0), 
	vprintf, 
	(
	param0, 
	param1
	);
	ld.param.b32 	%r50, [retval0];
	} // callseq 11
$L__BB0_29:
	bar.sync 	0;
	add.s32 	%r65, %r65, 4;
$L__BB0_30:
	setp.eq.s32 	%p17, %r11, 0;
	@%p17 bra 	$L__BB0_41;
	setp.eq.s32 	%p18, %r11, 1;
	@%p18 bra 	$L__BB0_37;
	setp.ne.s32 	%p19, %r2, %r65;
	@%p19 bra 	$L__BB0_34;
	ld.global.f32 	%f73, [%rd2];
	add.f32 	%f74, %f73, 0f3F000000;
	tex.1d.v4.f32.f32 	{%f75, %f76, %f77, %f78}, [%rd3, {%f74}];
	cvt.f64.f32 	%fd49, %f73;
	cvt.f64.f32 	%fd50, %f74;
	add.f64 	%fd51, %fd50, 0dBFE0000000000000;
	cvt.f64.f32 	%fd52, %f75;
	st.local.f64 	[%rd1], %fd49;
	st.local.f64 	[%rd1+8], %fd51;
	st.local.f64 	[%rd1+16], %fd52;
	mov.u64 	%rd44, $str;
	cvta.global.u64 	%rd45, %rd44;
	{ // callseq 12, 0
	.param .b64 param0;
	st.param.b64 	[param0], %rd45;
	.param .b64 param1;
	st.param.b64 	[param1], %rd6;
	.param .b32 retval0;
	call.uni (retval0), 
	vprintf, 
	(
	param0, 
	param1
	);
	ld.param.b32 	%r52, [retval0];
	} // callseq 12
$L__BB0_34:
	bar.sync 	0;
	add.s32 	%r54, %r65, 1;
	setp.ne.s32 	%p20, %r2, %r54;
	@%p20 bra 	$L__BB0_36;
	ld.global.f32 	%f79, [%rd2];
	add.f32 	%f80, %f79, 0f3F000000;
	tex.1d.v4.f32.f32 	{%f81, %f82, %f83, %f84}, [%rd3, {%f80}];
	cvt.f64.f32 	%fd53, %f79;
	cvt.f64.f32 	%fd54, %f80;
	add.f64 	%fd55, %fd54, 0dBFE0000000000000;
	cvt.f64.f32 	%fd56, %f81;
	st.local.f64 	[%rd1], %fd53;
	st.local.f64 	[%rd1+8], %fd55;
	st.local.f64 	[%rd1+16], %fd56;
	mov.u64 	%rd47, $str;
	cvta.global.u64 	%rd48, %rd47;
	{ // callseq 13, 0
	.param .b64 param0;
	st.param.b64 	[param0], %rd48;
	.param .b64 param1;
	st.param.b64 	[param1], %rd6;
	.param .b32 retval0;
	call.uni (retval0), 
	vprintf, 
	(
	param0, 
	param1
	);
	ld.param.b32 	%r55, [retval0];
	} // callseq 13
$L__BB0_36:
	bar.sync 	0;
	add.s32 	%r65, %r65, 2;
$L__BB0_37:
	and.b32  	%r57, %r1, 1;
	setp.eq.b32 	%p21, %r57, 1;
	not.pred 	%p22, %p21;
	@%p22 bra 	$L__BB0_41;
	setp.ne.s32 	%p23, %r2, %r65;
	@%p23 bra 	$L__BB0_40;
	ld.global.f32 	%f85, [%rd2];
	add.f32 	%f86, %f85, 0f3F000000;
	tex.1d.v4.f32.f32 	{%f87, %f88, %f89, %f90}, [%rd3, {%f86}];
	cvt.f64.f32 	%fd57, %f85;
	cvt.f64.f32 	%fd58, %f86;
	add.f64 	%fd59, %fd58, 0dBFE0000000000000;
	cvt.f64.f32 	%fd60, %f87;
	st.local.f64 	[%rd1], %fd57;
	st.local.f64 	[%rd1+8], %fd59;
	st.local.f64 	[%rd1+16], %fd60;
	mov.u64 	%rd50, $str;
	cvta.global.u64 	%rd51, %rd50;
	{ // callseq 14, 0
	.param .b64 param0;
	st.param.b64 	[param0], %rd51;
	.param .b64 param1;
	st.param.b64 	[param1], %rd6;
	.param .b32 retval0;
	call.uni (retval0), 
	vprintf, 
	(
	param0, 
	param1
	);
	ld.param.b32 	%r58, [retval0];
	} // callseq 14
$L__BB0_40:
	bar.sync 	0;
$L__BB0_41:
	bar.sync 	0;
	setp.ne.s32 	%p24, %r2, 1;
	@%p24 bra 	$L__BB0_43;
	mov.u64 	%rd53, $str$1;
	cvta.global.u64 	%rd54, %rd53;
	{ // callseq 15, 0
	.param .b64 param0;
	st.param.b64 	[param0], %rd54;
	.param .b64 param1;
	st.param.b64 	[param1], 0;
	.param .b32 retval0;
	call.uni (retval0), 
	vprintf, 
	(
	param0, 
	param1
	);
	ld.param.b32 	%r60, [retval0];
	} // callseq 15
$L__BB0_43:
	ret;

}


// ===== COMPILED SASS (sm_100) =====

	.target	sm_100

	.elftype	@"ET_EXEC"


//--------------------- .note.nv.tkinfo           --------------------------
	.section	.note.nv.tkinfo,"",@"SHT_NOTE"
	.sectionflags	@"SHF_NOTE_NV_TKINFO"
	.tkinfo
        /*0018*/ 	.word	0x00000002
        /*0030*/ 	.string	""
        /*0030*/ 	.string	"ptxas"
        /*0030*/ 	.string	"Cuda compilation tools, release 13.0, V13.0.88"
        /*0030*/ 	.string	"Build cuda_13.0.r13.0/compiler.36424714_0"
        /*0030*/ 	.string	"-arch sm_100 -m 64 "



//--------------------- .note.nv.cuinfo           --------------------------
	.section	.note.nv.cuinfo,"",@"SHT_NOTE"
	.sectionflags	@"SHF_NOTE_NV_CUINFO"
        /*0018*/ 	.short	0x0002
        /*001a*/ 	.short	0x0064
        /*001c*/ 	.short	0x0082
	.zero		2


//--------------------- .nv.info                  --------------------------
	.section	.nv.info,"",@"SHT_CUDA_INFO"
	.align	4


	//----- nvinfo : EIATTR_REGCOUNT
	.align		4
        /*0000*/ 	.byte	0x04, 0x2f
        /*0002*/ 	.short	(.L_3 - .L_2)
	.align		4
.L_2:
        /*0004*/ 	.word	index@(_Z6kernelyiPf)
        /*0008*/ 	.word	0x00000019


	//----- nvinfo : EIATTR_FRAME_SIZE
	.align		4
.L_3:
        /*000c*/ 	.byte	0x04, 0x11
        /*000e*/ 	.short	(.L_5 - .L_4)
	.align		4
.L_4:
        /*0010*/ 	.word	index@(_Z6kernelyiPf)
        /*0014*/ 	.word	0x00000018


	//----- nvinfo : EIATTR_MIN_STACK_SIZE
	.align		4
.L_5:
        /*0018*/ 	.byte	0x04, 0x12
        /*001a*/ 	.short	(.L_7 - .L_6)
	.align		4
.L_6:
        /*001c*/ 	.word	index@(_Z6kernelyiPf)
        /*0020*/ 	.word	0x00000018
.L_7:


//--------------------- .nv.compat                --------------------------
	.section	.nv.compat,"",@"SHT_CUDA_COMPAT_INFO"
	.align	4
        /*0000*/ 	.byte	0x02, 0x09, 0x00, 0x00, 0x02, 0x02, 0x02, 0x00, 0x02, 0x05, 0x05, 0x00, 0x03, 0x07, 0x01, 0x01
        /*0010*/ 	.byte	0x02, 0x03, 0x00, 0x00, 0x02, 0x06, 0x01, 0x00, 0x04, 0x0b, 0x08, 0x00, 0x01, 0x00, 0x00, 0x00
        /*0020*/ 	.byte	0x00, 0x00, 0x00, 0x00


//--------------------- .nv.info._Z6kernelyiPf    --------------------------
	.section	.nv.info._Z6kernelyiPf,"",@"SHT_CUDA_INFO"
	.sectionflags	@""
	.align	4


	//----- nvinfo : EIATTR_CUDA_API_VERSION
	.align		4
        /*0000*/ 	.byte	0x04, 0x37
        /*0002*/ 	.short	(.L_9 - .L_8)
.L_8:
        /*0004*/ 	.word	0x00000082


	//----- nvinfo : EIATTR_KPARAM_INFO
	.align		4
.L_9:
        /*0008*/ 	.byte	0x04, 0x17
        /*000a*/ 	.short	(.L_11 - .L_10)
.L_10:
        /*000c*/ 	.word	0x00000000
        /*0010*/ 	.short	0x0002
        /*0012*/ 	.short	0x0010
        /*0014*/ 	.byte	0x00, 0xf5, 0x21, 0x00


	//----- nvinfo : EIATTR_KPARAM_INFO
	.align		4
.L_11:
        /*0018*/ 	.byte	0x04, 0x17
        /*001a*/ 	.short	(.L_13 - .L_12)
.L_12:
        /*001c*/ 	.word	0x00000000
        /*0020*/ 	.short	0x0001
        /*0022*/ 	.short	0x0008
        /*0024*/ 	.byte	0x00, 0xf0, 0x11, 0x00


	//----- nvinfo : EIATTR_KPARAM_INFO
	.align		4
.L_13:
        /*0028*/ 	.byte	0x04, 0x17
        /*002a*/ 	.short	(.L_15 - .L_14)
.L_14:
        /*002c*/ 	.word	0x00000000
        /*0030*/ 	.short	0x0000
        /*0032*/ 	.short	0x0000
        /*0034*/ 	.byte	0x00, 0xf0, 0x21, 0x00


	//----- nvinfo : EIATTR_SPARSE_MMA_MASK
	.align		4
.L_15:
        /*0038*/ 	.byte	0x03, 0x50
        /*003a*/ 	.short	0x0000


	//----- nvinfo : EIATTR_MAXREG_COUNT
	.align		4
        /*003c*/ 	.byte	0x03, 0x1b
        /*003e*/ 	.short	0x00ff


	//----- nvinfo : EIATTR_NUM_BARRIERS
	.align		4
        /*0040*/ 	.byte	0x02, 0x4c
        /*0042*/ 	.byte	0x01
	.zero		1


	//----- nvinfo : EIATTR_EXTERNS
	.align		4
        /*0044*/ 	.byte	0x04, 0x0f
        /*0046*/ 	.short	(.L_17 - .L_16)


	//   ....[0]....
	.align		4
.L_16:
        /*0048*/ 	.word	index@(vprintf)


	//----- nvinfo : EIATTR_MERCURY_ISA_VERSION
	.align		4
.L_17:
        /*004c*/ 	.byte	0x03, 0x5f
        /*004e*/ 	.short	0x0101


	//----- nvinfo : EIATTR_VRC_CTA_INIT_COUNT
	.align		4
        /*0050*/ 	.byte	0x02, 0x4a
	.zero		1
	.zero		1


	//----- nvinfo : EIATTR_SYSCALL_OFFSETS
	.align		4
        /*0054*/ 	.byte	0x04, 0x46
        /*0056*/ 	.short	(.L_19 - .L_18)


	//   ....[0]....
.L_18:
        /*0058*/ 	.word	0x000002a0


	//   ....[1]....
        /*005c*/ 	.word	0x00000460


	//   ....[2]....
        /*0060*/ 	.word	0x00000620


	//   ....[3]....
        /*0064*/ 	.word	0x000007e0


	//   ....[4]....
        /*0068*/ 	.word	0x000009a0


	//   ....[5]....
        /*006c*/ 	.word	0x00000b60


	//   ....[6]....
        /*0070*/ 	.word	0x00000d20


	//   ....[7]....
        /*0074*/ 	.word	0x00000ee0


	//   ....[8]....
        /*0078*/ 	.word	0x00001120


	//   ....[9]....
        /*007c*/ 	.word	0x000012e0


	//   ....[10]....
        /*0080*/ 	.word	0x000014a0


	//   ....[11]....
        /*0084*/ 	.word	0x00001660


	//   ....[12]....
        /*0088*/ 	.word	0x00001860


	//   ....[13]....
        /*008c*/ 	.word	0x00001a20


	//   ....[14]....
        /*0090*/ 	.word	0x00001c10


	//   ....[15]....
        /*0094*/ 	.word	0x00001ce0


	//----- nvinfo : EIATTR_EXIT_INSTR_OFFSETS
	.align		4
.L_19:
        /*0098*/ 	.byte	0x04, 0x1c
        /*009a*/ 	.short	(.L_21 - .L_20)


	//   ....[0]....
.L_20:
        /*009c*/ 	.word	0x00001c60


	//   ....[1]....
        /*00a0*/ 	.word	0x00001cf0


	//----- nvinfo : EIATTR_CRS_STACK_SIZE
	.align		4
.L_21:
        /*00a4*/ 	.byte	0x04, 0x1e
        /*00a6*/ 	.short	(.L_23 - .L_22)
.L_22:
        /*00a8*/ 	.word	0x00000000


	//----- nvinfo : EIATTR_CBANK_PARAM_SIZE
	.align		4
.L_23:
        /*00ac*/ 	.byte	0x03, 0x19
        /*00ae*/ 	.short	0x0018


	//----- nvinfo : EIATTR_PARAM_CBANK
	.align		4
        /*00b0*/ 	.byte	0x04, 0x0a
        /*00b2*/ 	.short	(.L_25 - .L_24)
	.align		4
.L_24:
        /*00b4*/ 	.word	index@(.nv.constant0._Z6kernelyiPf)
        /*00b8*/ 	.short	0x0380
        /*00ba*/ 	.short	0x0018


	//----- nvinfo : EIATTR_SW_WAR
	.align		4
.L_25:
        /*00bc*/ 	.byte	0x04, 0x36
        /*00be*/ 	.short	(.L_27 - .L_26)
.L_26:
        /*00c0*/ 	.word	0x00000008
.L_27:


//--------------------- .nv.callgraph             --------------------------
	.section	.nv.callgraph,"",@"SHT_CUDA_CALLGRAPH"
	.align	4
	.sectionentsize	8
	.align		4
        /*0000*/ 	.word	0x00000000
	.align		4
        /*0004*/ 	.word	0xffffffff
	.align		4
        /*0008*/ 	.word	index@(_Z6kernelyiPf)
	.align		4
        /*000c*/ 	.word	index@(vprintf)
	.align		4
        /*0010*/ 	.word	0x00000000
	.align		4
        /*0014*/ 	.word	0xfffffffe
	.align		4
        /*0018*/ 	.word	0x00000000
	.align		4
        /*001c*/ 	.word	0xfffffffd
	.align		4
        /*0020*/ 	.word	0x00000000
	.align		4
        /*0024*/ 	.word	0xfffffffc


//--------------------- .nv.constant4             --------------------------
	.section	.nv.constant4,"a",@progbits
	.align	8
	.align		8
.nv.constant4:
        /*0000*/ 	.dword	vprintf
	.align		8
        /*0008*/ 	.dword	$str
	.align		8
        /*0010*/ 	.dword	$str$1


//--------------------- .text._Z6kernelyiPf       --------------------------
	.section	.text._Z6kernelyiPf,"ax",@progbits
	.align	128
        .global         _Z6kernelyiPf
        .type           _Z6kernelyiPf,@function
        .size           _Z6kernelyiPf,(.L_x_22 - _Z6kernelyiPf)
        .other          _Z6kernelyiPf,@"STO_CUDA_ENTRY STV_DEFAULT"
_Z6kernelyiPf:
.text._Z6kernelyiPf:
[----:B------:R-:W0:Y:S01]  /*0000*/  LDC R1, c[0x0][0x37c] ;  /* 0x0000df00ff017b82 */ /* 0x000e220000000800 */
[----:B------:R-:W1:Y:S01]  /*0010*/  S2R R19, SR_TID.X ;  /* 0x0000000000137919 */ /* 0x000e620000002100 */
[----:B------:R-:W2:Y:S06]  /*0020*/  LDCU UR5, c[0x0][0x2fc] ;  /* 0x00005f80ff0577ac */ /* 0x000eac0008000800 */
[----:B------:R-:W1:Y:S01]  /*0030*/  LDC.64 R16, c[0x0][0x390] ;  /* 0x0000e400ff107b82 */ /* 0x000e620000000a00 */
[----:B0-----:R-:W-:Y:S01]  /*0040*/  VIADD R1, R1, 0xffffffe8 ;  /* 0xffffffe801017836 */ /* 0x001fe20000000000 */
[----:B------:R-:W0:Y:S01]  /*0050*/  LDCU UR40, c[0x0][0x360] ;  /* 0x00006c00ff2877ac */ /* 0x000e220008000800 */
[----:B------:R-:W3:Y:S01]  /*0060*/  LDCU UR4, c[0x0][0x2f8] ;  /* 0x00005f00ff0477ac */ /* 0x000ee20008000800 */
[----:B------:R-:W1:Y:S01]  /*0070*/  LDCU.64 UR36, c[0x0][0x358] ;  /* 0x00006b00ff2477ac */ /* 0x000e620008000a00 */
[----:B------:R-:W-:Y:S01]  /*0080*/  UMOV UR38, URZ ;  /* 0x000000ff00267c82 */ /* 0x000fe20008000000 */
[----:B0-----:R-:W-:-:S02]  /*0090*/  UISETP.GE.U32.AND UP0, UPT, UR40, 0x8, UPT ;  /* 0x000000082800788c */ /* 0x001fc4000bf06070 */
[----:B------:R-:W-:Y:S01]  /*00a0*/  ULOP3.LUT UR41, UR40, 0x7, URZ, 0xc0, !UPT ;  /* 0x0000000728297892 */ /* 0x000fe2000f8ec0ff */
[----:B---3--:R-:W-:Y:S01]  /*00b0*/  IADD3 R2, P0, PT, R1, UR4, RZ ;  /* 0x0000000401027c10 */ /* 0x008fe2000ff1e0ff */
[----:B-1----:R-:W-:-:S04]  /*00c0*/  IMAD.WIDE.U32 R16, R19, 0x4, R16 ;  /* 0x0000000413107825 */ /* 0x002fc800078e0010 */
[----:B--2---:R-:W-:Y:S01]  /*00d0*/  IMAD.X R18, RZ, RZ, UR5, P0 ;  /* 0x00000005ff127e24 */ /* 0x004fe200080e06ff */
[----:B------:R-:W-:Y:S07]  /*00e0*/  BRA.U !UP0, `(.L_x_0) ;  /* 0x0000000d08987547 */ /* 0x000fee000b800000 */
[----:B------:R-:W-:Y:S01]  /*00f0*/  IMAD.MOV R22, RZ, RZ, -R19 ;  /* 0x000000ffff167224 */ /* 0x000fe200078e0a13 */
[----:B------:R-:W-:Y:S01]  /*0100*/  ULOP3.LUT UR38, UR40, 0x7f8, URZ, 0xc0, !UPT ;  /* 0x000007f828267892 */ /* 0x000fe2000f8ec0ff */
[----:B------:R-:W-:-:S11]  /*0110*/  UMOV UR39, URZ ;  /* 0x000000ff00277c82 */ /* 0x000fd60008000000 */
.L_x_9:
[----:B------:R-:W-:-:S13]  /*0120*/  ISETP.NE.AND P0, PT, R22, RZ, PT ;  /* 0x000000ff1600720c */ /* 0x000fda0003f05270 */
[----:B------:R-:W-:Y:S05]  /*0130*/  @P0 BRA `(.L_x_1) ;  /* 0x00000000005c0947 */ /* 0x000fea0003800000 */
[----:B------:R-:W2:Y:S01]  /*0140*/  LDG.E R0, desc[UR36][R16.64] ;  /* 0x0000002410007981 */ /* 0x000ea2000c1e1900 */
[----:B------:R-:W0:Y:S01]  /*0150*/  LDCU UR4, c[0x0][0x380] ;  /* 0x00007000ff0477ac */ /* 0x000e220008000800 */
[----:B------:R-:W-:Y:S02]  /*0160*/  HFMA2 R3, -RZ, RZ, -3, 0 ;  /* 0xc2000000ff037431 */ /* 0x000fe400000001ff */
[----:B------:R-:W-:Y:S01]  /*0170*/  IMAD.MOV.U32 R7, RZ, RZ, RZ ;  /* 0x000000ffff077224 */ /* 0x000fe200078e00ff */
[----:B------:R-:W-:Y:S01]  /*0180*/  UMOV UR5, URZ ;  /* 0x000000ff00057c82 */ /* 0x000fe20008000000 */
[----:B--2---:R-:W-:-:S04]  /*0190*/  FADD R6, R0, 0.5 ;  /* 0x3f00000000067421 */ /* 0x004fc80000000000 */
[----:B0-----:R0:W5:Y:S01]  /*01a0*/  TEX.LL RZ, R3, R6, R3, UR4, 2D, 0x1 ;  /* 0x28ff040306037f60 */ /* 0x00116200089e01ff */
[----:B------:R-:W1:Y:S01]  /*01b0*/  F2F.F64.F32 R10, R6 ;  /* 0x00000006000a7310 */ /* 0x000e620000201800 */
[----:B------:R-:W-:-:S06]  /*01c0*/  MOV R14, 0x0 ;  /* 0x00000000000e7802 */ /* 0x000fcc0000000f00 */
[----:B------:R-:W2:Y:S01]  /*01d0*/  LDC.64 R14, c[0x4][R14] ;  /* 0x010000000e0e7b82 */ /* 0x000ea20000000a00 */
[----:B------:R-:W3:Y:S01]  /*01e0*/  F2F.F64.F32 R8, R0 ;  /* 0x0000000000087310 */ /* 0x000ee20000201800 */
[----:B-1----:R-:W-:Y:S01]  /*01f0*/  DADD R10, R10, -0.5 ;  /* 0xbfe000000a0a7429 */ /* 0x002fe20000000000 */
[----:B0-----:R-:W0:Y:S01]  /*0200*/  LDCU.64 UR4, c[0x4][0x8] ;  /* 0x01000100ff0477ac */ /* 0x001e220008000a00 */
[----:B------:R-:W-:Y:S02]  /*0210*/  IMAD.MOV.U32 R6, RZ, RZ, R2 ;  /* 0x000000ffff067224 */ /* 0x000fe400078e0002 */
[----:B------:R-:W-:-:S03]  /*0220*/  IMAD.MOV.U32 R7, RZ, RZ, R18 ;  /* 0x000000ffff077224 */ /* 0x000fc600078e0012 */
[----:B------:R1:W-:Y:S04]  /*0230*/  STL.64 [R1+0x8], R10 ;  /* 0x0000080a01007387 */ /* 0x0003e80000100a00 */
[----:B---3--:R1:W-:Y:S01]  /*0240*/  STL.64 [R1], R8 ;  /* 0x0000000801007387 */ /* 0x0083e20000100a00 */
[----:B0-----:R-:W-:Y:S01]  /*0250*/  IMAD.U32 R4, RZ, RZ, UR4 ;  /* 0x00000004ff047e24 */ /* 0x001fe2000f8e00ff */
[----:B------:R-:W-:Y:S01]  /*0260*/  MOV R5, UR5 ;  /* 0x0000000500057c02 */ /* 0x000fe20008000f00 */
[----:B-----5:R-:W0:Y:S02]  /*0270*/  F2F.F64.F32 R12, R3 ;  /* 0x00000003000c7310 */ /* 0x020e240000201800 */
[----:B0-2---:R1:W-:Y:S04]  /*0280*/  STL.64 [R1+0x10], R12 ;  /* 0x0000100c01007387 */ /* 0x0053e80000100a00 */
[----:B------:R-:W-:-:S07]  /*0290*/  LEPC R20, `(.L_x_1) ;  /* 0x000000001014794e */ /* 0x000fce0000000000 */
[----:B-1----:R-:W-:Y:S05]  /*02a0*/  CALL.ABS.NOINC R14 ;  /* 0x000000000e007343 */ /* 0x002fea0003c00000 */
.L_x_1:
[----:B------:R-:W-:Y:S05]  /*02b0*/  WARPSYNC.ALL ;  /* 0x0000000000007948 */ /* 0x000fea0003800000 */
[----:B------:R-:W-:Y:S01]  /*02c0*/  UIADD3 UR4, UPT, UPT, UR39, 0x1, URZ ;  /* 0x0000000127047890 */ /* 0x000fe2000fffe0ff */
[----:B------:R-:W-:Y:S05]  /*02d0*/  BAR.SYNC.DEFER_BLOCKING 0x0 ;  /* 0x0000000000007b1d */ /* 0x000fea0000010000 */
[----:B------:R-:W-:-:S13]  /*02e0*/  ISETP.NE.AND P0, PT, R19, UR4, PT ;  /* 0x0000000413007c0c */ /* 0x000fda000bf05270 */
        /* <DEDUP_REMOVED lines=24> */
.L_x_2:
        /* <DEDUP_REMOVED lines=28> */
.L_x_3:
        /* <DEDUP_REMOVED lines=28> */
.L_x_4:
        /* <DEDUP_REMOVED lines=28> */
.L_x_5:
        /* <DEDUP_REMOVED lines=28> */
.L_x_6:
        /* <DEDUP_REMOVED lines=28> */
.L_x_7:
        /* <DEDUP_REMOVED lines=28> */
.L_x_8:
[----:B------:R-:W-:Y:S05]  /*0ef0*/  WARPSYNC.ALL ;  /* 0x0000000000007948 */ /* 0x000fea0003800000 */
[----:B------:R-:W-:Y:S01]  /*0f00*/  BAR.SYNC.DEFER_BLOCKING 0x0 ;  /* 0x0000000000007b1d */ /* 0x000fe20000010000 */
[----:B------:R-:W-:Y:S01]  /*0f10*/  UIADD3 UR39, UPT, UPT, UR39, 0x8, URZ ;  /* 0x0000000827277890 */ /* 0x000fe2000fffe0ff */
[----:B------:R-:W-:-:S03]  /*0f20*/  IADD3 R22, PT, PT, R22, 0x8, RZ ;  /* 0x0000000816167810 */ /* 0x000fc60007ffe0ff */
[----:B------:R-:W-:-:S09]  /*0f30*/  UISETP.NE.AND UP0, UPT, UR39, UR38, UPT ;  /* 0x000000262700728c */ /* 0x000fd2000bf05270 */
[----:B------:R-:W-:Y:S05]  /*0f40*/  BRA.U UP0, `(.L_x_9) ;  /* 0xfffffff100747547 */ /* 0x000fea000b83ffff */
.L_x_0:
[----:B------:R-:W-:-:S09]  /*0f50*/  UISETP.NE.AND UP0, UPT, UR41, URZ, UPT ;  /* 0x000000ff2900728c */ /* 0x000fd2000bf05270 */
[----:B------:R-:W-:Y:S05]  /*0f60*/  BRA.U !UP0, `(.L_x_10) ;  /* 0x0000000d08347547 */ /* 0x000fea000b800000 */
[----:B------:R-:W-:Y:S02]  /*0f70*/  UISETP.GE.U32.AND UP0, UPT, UR41, 0x4, UPT ;  /* 0x000000042900788c */ /* 0x000fe4000bf06070 */
[----:B------:R-:W-:-:S07]  /*0f80*/  ULOP3.LUT UR39, UR40, 0x3, URZ, 0xc0, !UPT ;  /* 0x0000000328277892 */ /* 0x000fce000f8ec0ff */
[----:B------:R-:W-:Y:S05]  /*0f90*/  BRA.U !UP0, `(.L_x_11) ;  /* 0x0000000508c07547 */ /* 0x000fea000b800000 */
[----:B------:R-:W-:-:S13]  /*0fa0*/  ISETP.NE.AND P0, PT, R19, UR38, PT ;  /* 0x0000002613007c0c */ /* 0x000fda000bf05270 */
[----:B------:R-:W-:Y:S05]  /*0fb0*/  @P0 BRA `(.L_x_12) ;  /* 0x00000000005c0947 */ /* 0x000fea0003800000 */
[----:B------:R-:W2:Y:S01]  /*0fc0*/  LDG.E R0, desc[UR36][R16.64] ;  /* 0x0000002410007981 */ /* 0x000ea2000c1e1900 */
[----:B------:R-:W0:Y:S01]  /*0fd0*/  LDCU UR4, c[0x0][0x380] ;  /* 0x00007000ff0477ac */ /* 0x000e220008000800 */
[----:B------:R-:W-:Y:S02]  /*0fe0*/  IMAD.MOV.U32 R3, RZ, RZ, -0x3e000000 ;  /* 0xc2000000ff037424 */ /* 0x000fe400078e00ff */
        /* <DEDUP_REMOVED lines=10> */
[----:B------:R-:W-:Y:S01]  /*1090*/  IMAD.MOV.U32 R6, RZ, RZ, R2 ;  /* 0x000000ffff067224 */ /* 0x000fe200078e0002 */
[----:B------:R-:W-:-:S04]  /*10a0*/  MOV R7, R18 ;  /* 0x0000001200077202 */ /* 0x000fc80000000f00 */
[----:B------:R1:W-:Y:S04]  /*10b0*/  STL.64 [R1+0x8], R10 ;  /* 0x0000080a01007387 */ /* 0x0003e80000100a00 */
[----:B---3--:R1:W-:Y:S01]  /*10c0*/  STL.64 [R1], R8 ;  /* 0x0000000801007387 */ /* 0x0083e20000100a00 */
[----:B0-----:R-:W-:Y:S01]  /*10d0*/  MOV R4, UR4 ;  /* 0x0000000400047c02 */ /* 0x001fe20008000f00 */
[----:B------:R-:W-:Y:S01]  /*10e0*/  IMAD.U32 R5, RZ, RZ, UR5 ;  /* 0x00000005ff057e24 */ /* 0x000fe2000f8e00ff */
[----:B-----5:R-:W0:Y:S02]  /*10f0*/  F2F.F64.F32 R12, R3 ;  /* 0x00000003000c7310 */ /* 0x020e240000201800 */
[----:B0-2---:R1:W-:Y:S04]  /*1100*/  STL.64 [R1+0x10], R12 ;  /* 0x0000100c01007387 */ /* 0x0053e80000100a00 */
[----:B------:R-:W-:-:S07]  /*1110*/  LEPC R20, `(.L_x_12) ;  /* 0x000000001014794e */ /* 0x000fce0000000000 */
[----:B-1----:R-:W-:Y:S05]  /*1120*/  CALL.ABS.NOINC R14 ;  /* 0x000000000e007343 */ /* 0x002fea0003c00000 */
.L_x_12:
[----:B------:R-:W-:Y:S05]  /*1130*/  WARPSYNC.ALL ;  /* 0x0000000000007948 */ /* 0x000fea0003800000 */
[----:B------:R-:W-:Y:S01]  /*1140*/  UIADD3 UR4, UPT, UPT, UR38, 0x1, URZ ;  /* 0x0000000126047890 */ /* 0x000fe2000fffe0ff */
[----:B------:R-:W-:Y:S05]  /*1150*/  BAR.SYNC.DEFER_BLOCKING 0x0 ;  /* 0x0000000000007b1d */ /* 0x000fea0000010000 */
        /* <DEDUP_REMOVED lines=25> */
.L_x_13:
        /* <DEDUP_REMOVED lines=28> */
.L_x_14:
        /* <DEDUP_REMOVED lines=28> */
.L_x_15:
[----:B------:R-:W-:Y:S05]  /*1670*/  WARPSYNC.ALL ;  /* 0x0000000000007948 */ /* 0x000fea0003800000 */
[----:B------:R-:W-:Y:S01]  /*1680*/  BAR.SYNC.DEFER_BLOCKING 0x0 ;  /* 0x0000000000007b1d */ /* 0x000fe20000010000 */
[----:B------:R-:W-:-:S12]  /*1690*/  UIADD3 UR38, UPT, UPT, UR38, 0x4, URZ ;  /* 0x0000000426267890 */ /* 0x000fd8000fffe0ff */
.L_x_11:
[----:B------:R-:W-:-:S09]  /*16a0*/  UISETP.NE.AND UP0, UPT, UR39, URZ, UPT ;  /* 0x000000ff2700728c */ /* 0x000fd2000bf05270 */
[----:B------:R-:W-:Y:S05]  /*16b0*/  BRA.U !UP0, `(.L_x_10) ;  /* 0x0000000508607547 */ /* 0x000fea000b800000 */
[----:B------:R-:W-:-:S09]  /*16c0*/  UISETP.NE.AND UP0, UPT, UR39, 0x1, UPT ;  /* 0x000000012700788c */ /* 0x000fd2000bf05270 */
        /* <DEDUP_REMOVED lines=26> */
.L_x_17:
        /* <DEDUP_REMOVED lines=28> */
.L_x_18:
[----:B------:R-:W-:Y:S05]  /*1a30*/  WARPSYNC.ALL ;  /* 0x0000000000007948 */ /* 0x000fea0003800000 */
[----:B------:R-:W-:Y:S01]  /*1a40*/  BAR.SYNC.DEFER_BLOCKING 0x0 ;  /* 0x0000000000007b1d */ /* 0x000fe20000010000 */
[----:B------:R-:W-:-:S12]  /*1a50*/  UIADD3 UR38, UPT, UPT, UR38, 0x2, URZ ;  /* 0x0000000226267890 */ /* 0x000fd8000fffe0ff */
.L_x_16:
[----:B------:R-:W-:-:S04]  /*1a60*/  ULOP3.LUT UR4, UR40, 0x1, URZ, 0xc0, !UPT ;  /* 0x0000000128047892 */ /* 0x000fc8000f8ec0ff */
[----:B------:R-:W-:-:S09]  /*1a70*/  UISETP.NE.U32.AND UP0, UPT, UR4, 0x1, UPT ;  /* 0x000000010400788c */ /* 0x000fd2000bf05070 */
[----:B------:R-:W-:Y:S05]  /*1a80*/  BRA.U UP0, `(.L_x_10) ;  /* 0x00000001006c7547 */ /* 0x000fea000b800000 */
        /* <DEDUP_REMOVED lines=10> */
[----:B------:R-:W-:-:S04]  /*1b30*/  MOV R3, 0x0 ;  /* 0x0000000000037802 */ /* 0x000fc80000000f00 */
[----:B------:R2:W3:Y:S03]  /*1b40*/  LDC.64 R14, c[0x4][R3] ;  /* 0x01000000030e7b82 */ /* 0x0004e60000000a00 */
[----:B------:R-:W4:Y:S01]  /*1b50*/  F2F.F64.F32 R8, R16 ;  /* 0x0000001000087310 */ /* 0x000f220000201800 */
[----:B-1----:R-:W-:Y:S01]  /*1b60*/  DADD R10, R10, -0.5 ;  /* 0xbfe000000a0a7429 */ /* 0x002fe20000000000 */
[----:B0-----:R-:W0:Y:S01]  /*1b70*/  LDCU.64 UR4, c[0x4][0x8] ;  /* 0x01000100ff0477ac */ /* 0x001e220008000a00 */
[----:B------:R-:W-:Y:S01]  /*1b80*/  IMAD.MOV.U32 R6, RZ, RZ, R2 ;  /* 0x000000ffff067224 */ /* 0x000fe200078e0002 */
[----:B------:R-:W-:-:S04]  /*1b90*/  MOV R7, R18 ;  /* 0x0000001200077202 */ /* 0x000fc80000000f00 */
[----:B------:R2:W-:Y:S04]  /*1ba0*/  STL.64 [R1+0x8], R10 ;  /* 0x0000080a01007387 */ /* 0x0005e80000100a00 */
[----:B----4-:R2:W-:Y:S01]  /*1bb0*/  STL.64 [R1], R8 ;  /* 0x0000000801007387 */ /* 0x0105e20000100a00 */
[----:B0-----:R-:W-:Y:S01]  /*1bc0*/  MOV R4, UR4 ;  /* 0x0000000400047c02 */ /* 0x001fe20008000f00 */
[----:B------:R-:W-:Y:S01]  /*1bd0*/  IMAD.U32 R5, RZ, RZ, UR5 ;  /* 0x00000005ff057e24 */ /* 0x000fe2000f8e00ff */
[----:B-----5:R-:W0:Y:S02]  /*1be0*/  F2F.F64.F32 R12, R0 ;  /* 0x00000000000c7310 */ /* 0x020e240000201800 */
[----:B0--3--:R2:W-:Y:S04]  /*1bf0*/  STL.64 [R1+0x10], R12 ;  /* 0x0000100c01007387 */ /* 0x0095e80000100a00 */
[----:B------:R-:W-:-:S07]  /*1c00*/  LEPC R20, `(.L_x_19) ;  /* 0x000000001014794e */ /* 0x000fce0000000000 */
[----:B--2---:R-:W-:Y:S05]  /*1c10*/  CALL.ABS.NOINC R14 ;  /* 0x000000000e007343 */ /* 0x004fea0003c00000 */
.L_x_19:
[----:B------:R-:W-:Y:S05]  /*1c20*/  WARPSYNC.ALL ;  /* 0x0000000000007948 */ /* 0x000fea0003800000 */
[----:B------:R-:W-:Y:S06]  /*1c30*/  BAR.SYNC.DEFER_BLOCKING 0x0 ;  /* 0x0000000000007b1d */ /* 0x000fec0000010000 */
.L_x_10:
[----:B------:R-:W-:Y:S01]  /*1c40*/  BAR.SYNC.DEFER_BLOCKING 0x0 ;  /* 0x0000000000007b1d */ /* 0x000fe20000010000 */
[----:B------:R-:W-:-:S13]  /*1c50*/  ISETP.NE.AND P0, PT, R19, 0x1, PT ;  /* 0x000000011300780c */ /* 0x000fda0003f05270 */
[----:B------:R-:W-:Y:S05]  /*1c60*/  @P0 EXIT ;  /* 0x000000000000094d */ /* 0x000fea0003800000 */
[----:B------:R-:W-:Y:S01]  /*1c70*/  MOV R0, 0x0 ;  /* 0x0000000000007802 */ /* 0x000fe20000000f00 */
[----:B------:R-:W0:Y:S01]  /*1c80*/  LDCU.64 UR4, c[0x4][0x10] ;  /* 0x01000200ff0477ac */ /* 0x000e220008000a00 */
[----:B------:R-:W-:Y:S02]  /*1c90*/  CS2R R6, SRZ ;  /* 0x0000000000067805 */ /* 0x000fe4000001ff00 */
[----:B------:R1:W2:Y:S01]  /*1ca0*/  LDC.64 R2, c[0x4][R0] ;  /* 0x0100000000027b82 */ /* 0x0002a20000000a00 */
[----:B0-----:R-:W-:Y:S01]  /*1cb0*/  IMAD.U32 R4, RZ, RZ, UR4 ;  /* 0x00000004ff047e24 */ /* 0x001fe2000f8e00ff */
[----:B-1----:R-:W-:-:S07]  /*1cc0*/  MOV R5, UR5 ;  /* 0x0000000500057c02 */ /* 0x002fce0008000f00 */
[----:B------:R-:W-:-:S07]  /*1cd0*/  LEPC R20, `(.L_x_20) ;  /* 0x000000001014794e */ /* 0x000fce0000000000 */
[----:B--2---:R-:W-:Y:S05]  /*1ce0*/  CALL.ABS.NOINC R2 ;  /* 0x0000000002007343 */ /* 0x004fea0003c00000 */
.L_x_20:
[----:B------:R-:W-:Y:S05]  /*1cf0*/  EXIT ;  /* 0x000000000000794d */ /* 0x000fea0003800000 */
.L_x_21:
[----:B------:R-:W-:-:S00]  /*1d00*/  BRA `(.L_x_21) ;  /* 0xfffffffc00fc7947 */ /* 0x000fc0000383ffff */
[----:B------:R-:W-:-:S00]  /*1d10*/  NOP ;  /* 0x0000000000007918 */ /* 0x000fc00000000000 */
        /* <DEDUP_REMOVED lines=14> */
.L_x_22:


//--------------------- .nv.global.init           --------------------------
	.section	.nv.global.init,"aw",@progbits
.nv.global.init:
	.type		$str$1,@object
	.size		$str$1,($str - $str$1)
$str$1:
        /*0000*/ 	.byte	0x0a, 0x00
	.type		$str,@object
	.size		$str,(.L_0 - $str)
$str:
        /*0002*/ 	.byte	0x28, 0x25, 0x2e, 0x32, 0x66, 0x2c, 0x20, 0x25, 0x2e, 0x32, 0x66, 0x2c, 0x20, 0x25, 0x2e, 0x32
        /*0012*/ 	.byte	0x66, 0x29, 0x0a, 0x00
.L_0:


//--------------------- .nv.shared.reserved.0     --------------------------
	.section	.nv.shared.reserved.0,"aw",@nobits
	.weak		__nv_reservedSMEM_offset_0_alias
	.size		__nv_reservedSMEM_offset_0_alias, 0, 64
	.other		__nv_reservedSMEM_offset_0_alias,@"STO_CUDA_RESERVED_SHARED STV_DEFAULT"
__nv_reservedSMEM_offset_0_alias:
	.zero		0
	.zero		64


//--------------------- .nv.constant0._Z6kernelyiPf --------------------------
	.section	.nv.constant0._Z6kernelyiPf,"a",@progbits
	.sectionflags	@""
	.align	4
.nv.constant0._Z6kernelyiPf:
	.zero		920


//--------------------- SYMBOLS --------------------------

	.type		.nv.reservedSmem.offset0,@object
	.size		.nv.reservedSmem.offset0,0x4
	.type		vprintf,@function
